//
// Generated by NVIDIA NVVM Compiler
//
// Compiler Build ID: CL-36424714
// Cuda compilation tools, release 13.0, V13.0.88
// Based on NVVM 20.0.0
//

.version 9.0
.target sm_100
.address_size 64

	// .globl	_Z13corruptPixelsPhS_jjd
.global .align 4 .b8 precalc_xorwow_matrix[102400];
.global .align 4 .b8 precalc_xorwow_offset_matrix[102400];
.global .align 4 .b8 mrg32k3aM1[2304];
.global .align 4 .b8 mrg32k3aM2[2304];
.global .align 4 .b8 mrg32k3aM1SubSeq[2016];
.global .align 4 .b8 mrg32k3aM2SubSeq[2016];
.global .align 4 .b8 mrg32k3aM1Seq[2304];
.global .align 4 .b8 mrg32k3aM2Seq[2304];
.const .align 8 .b8 __cr_lgamma_table[72];

.visible .entry _Z13corruptPixelsPhS_jjd(
	.param .u64 .ptr .align 1 _Z13corruptPixelsPhS_jjd_param_0,
	.param .u64 .ptr .align 1 _Z13corruptPixelsPhS_jjd_param_1,
	.param .u32 _Z13corruptPixelsPhS_jjd_param_2,
	.param .u32 _Z13corruptPixelsPhS_jjd_param_3,
	.param .f64 _Z13corruptPixelsPhS_jjd_param_4
)
{
	.reg .pred 	%p<12>;
	.reg .b16 	%rs<5>;
	.reg .b32 	%r<50>;
	.reg .b64 	%rd<28>;
	.reg .b64 	%fd<3>;

	ld.param.u64 	%rd3, [_Z13corruptPixelsPhS_jjd_param_0];
	ld.param.u64 	%rd2, [_Z13corruptPixelsPhS_jjd_param_1];
	ld.param.u32 	%r7, [_Z13corruptPixelsPhS_jjd_param_2];
	ld.param.u32 	%r8, [_Z13corruptPixelsPhS_jjd_param_3];
	ld.param.f64 	%fd1, [_Z13corruptPixelsPhS_jjd_param_4];
	cvta.to.global.u64 	%rd1, %rd3;
	mov.u32 	%r9, %ntid.x;
	mov.u32 	%r10, %ctaid.x;
	mov.u32 	%r1, %tid.x;
	add.s32 	%r11, %r9, %r7;
	add.s32 	%r12, %r11, -1;
	div.u32 	%r13, %r12, %r9;
	div.u32 	%r2, %r10, %r13;
	mul.lo.s32 	%r14, %r2, %r13;
	sub.s32 	%r15, %r10, %r14;
	mad.lo.s32 	%r3, %r15, %r9, %r1;
	add.s32 	%r16, %r7, -4;
	setp.gt.u32 	%p4, %r3, %r16;
	setp.lt.u32 	%p5, %r3, 3;
	or.pred  	%p6, %p4, %p5;
	mov.pred 	%p11, -1;
	@%p6 bra 	$L__BB0_2;
	add.s32 	%r17, %r8, -4;
	setp.gt.u32 	%p11, %r2, %r17;
$L__BB0_2:
	setp.lt.u32 	%p7, %r2, 3;
	or.pred  	%p8, %p11, %p7;
	@%p8 bra 	$L__BB0_8;
	mad.lo.s32 	%r4, %r2, %r7, %r3;
	mad.lo.s32 	%r19, %r7, 3, 3;
	and.b32  	%r20, %r19, -4;
	mul.lo.s32 	%r21, %r2, %r20;
	mad.lo.s32 	%r5, %r3, 3, %r21;
	// begin inline asm
	mov.u64 	%rd4, %clock64;
	// end inline asm
	cvt.u64.u32 	%rd5, %r1;
	add.s64 	%rd6, %rd4, %rd5;
	cvt.u32.u64 	%r22, %rd6;
	xor.b32  	%r23, %r22, -1429050551;
	mul.lo.s32 	%r24, %r23, 1099087573;
	{ .reg .b32 tmp; mov.b64 {tmp, %r25}, %rd6; }
	xor.b32  	%r26, %r25, -136515619;
	add.s32 	%r27, %r24, 123456789;
	add.s32 	%r28, %r24, 5783321;
	shr.u32 	%r29, %r27, 2;
	xor.b32  	%r30, %r29, %r27;
	shl.b32 	%r31, %r28, 4;
	shl.b32 	%r32, %r30, 1;
	xor.b32  	%r33, %r31, %r32;
	xor.b32  	%r34, %r33, %r28;
	xor.b32  	%r35, %r34, %r30;
	mad.lo.s32 	%r36, %r26, -1703105765, %r24;
	add.s32 	%r37, %r36, %r35;
	add.s32 	%r38, %r37, 6977678;
	mul.hi.u32 	%r39, %r38, -2139062143;
	shr.u32 	%r40, %r39, 7;
	mul.lo.s32 	%r41, %r40, 255;
	sub.s32 	%r6, %r38, %r41;
	mul.f64 	%fd2, %fd1, 0d3FE0000000000000;
	cvt.rzi.u32.f64 	%r42, %fd2;
	setp.gt.u32 	%p9, %r6, %r42;
	@%p9 bra 	$L__BB0_5;
	cvt.u64.u32 	%rd7, %r5;
	add.s64 	%rd8, %rd1, %rd7;
	mov.b16 	%rs1, 0;
	st.global.u8 	[%rd8], %rs1;
	add.s32 	%r43, %r5, 1;
	cvt.u64.u32 	%rd9, %r43;
	add.s64 	%rd10, %rd1, %rd9;
	st.global.u8 	[%rd10], %rs1;
	add.s32 	%r44, %r5, 2;
	cvt.u64.u32 	%rd11, %r44;
	add.s64 	%rd12, %rd1, %rd11;
	st.global.u8 	[%rd12], %rs1;
	bra.uni 	$L__BB0_8;
$L__BB0_5:
	cvt.rzi.u32.f64 	%r45, %fd1;
	setp.ge.u32 	%p10, %r6, %r45;
	@%p10 bra 	$L__BB0_7;
	cvt.u64.u32 	%rd22, %r5;
	add.s64 	%rd23, %rd1, %rd22;
	mov.b16 	%rs4, 255;
	st.global.u8 	[%rd23], %rs4;
	add.s32 	%r48, %r5, 1;
	cvt.u64.u32 	%rd24, %r48;
	add.s64 	%rd25, %rd1, %rd24;
	st.global.u8 	[%rd25], %rs4;
	add.s32 	%r49, %r5, 2;
	cvt.u64.u32 	%rd26, %r49;
	add.s64 	%rd27, %rd1, %rd26;
	st.global.u8 	[%rd27], %rs4;
	bra.uni 	$L__BB0_8;
$L__BB0_7:
	cvt.u64.u32 	%rd13, %r4;
	cvta.to.global.u64 	%rd14, %rd2;
	add.s64 	%rd15, %rd14, %rd13;
	ld.global.u8 	%rs2, [%rd15];
	cvt.u64.u32 	%rd16, %r5;
	add.s64 	%rd17, %rd1, %rd16;
	st.global.u8 	[%rd17], %rs2;
	add.s32 	%r46, %r5, 1;
	cvt.u64.u32 	%rd18, %r46;
	add.s64 	%rd19, %rd1, %rd18;
	st.global.u8 	[%rd19], %rs2;
	ld.global.u8 	%rs3, [%rd15];
	add.s32 	%r47, %r5, 2;
	cvt.u64.u32 	%rd20, %r47;
	add.s64 	%rd21, %rd1, %rd20;
	st.global.u8 	[%rd21], %rs3;
$L__BB0_8:
	ret;

}
	// .globl	_Z8BWKernelPhS_j
.visible .entry _Z8BWKernelPhS_j(
	.param .u64 .ptr .align 1 _Z8BWKernelPhS_j_param_0,
	.param .u64 .ptr .align 1 _Z8BWKernelPhS_j_param_1,
	.param .u32 _Z8BWKernelPhS_j_param_2
)
{
	.reg .pred 	%p<2>;
	.reg .b16 	%rs<4>;
	.reg .b32 	%r<20>;
	.reg .b64 	%rd<13>;
	.reg .b64 	%fd<7>;

	ld.param.u64 	%rd1, [_Z8BWKernelPhS_j_param_0];
	ld.param.u64 	%rd2, [_Z8BWKernelPhS_j_param_1];
	ld.param.u32 	%r3, [_Z8BWKernelPhS_j_param_2];
	mov.u32 	%r4, %ntid.x;
	mov.u32 	%r5, %ctaid.x;
	mov.u32 	%r6, %tid.x;
	add.s32 	%r7, %r4, %r3;
	add.s32 	%r8, %r7, -1;
	div.u32 	%r9, %r8, %r4;
	div.u32 	%r1, %r5, %r9;
	mul.lo.s32 	%r10, %r1, %r9;
	sub.s32 	%r11, %r5, %r10;
	mad.lo.s32 	%r2, %r11, %r4, %r6;
	setp.ge.u32 	%p1, %r2, %r3;
	@%p1 bra 	$L__BB1_2;
	cvta.to.global.u64 	%rd3, %rd2;
	cvta.to.global.u64 	%rd4, %rd1;
	mad.lo.s32 	%r12, %r3, 3, 3;
	and.b32  	%r13, %r12, -4;
	mul.lo.s32 	%r14, %r1, %r13;
	mad.lo.s32 	%r15, %r2, 3, %r14;
	mad.lo.s32 	%r16, %r1, %r3, %r2;
	cvt.u64.u32 	%rd5, %r15;
	add.s64 	%rd6, %rd3, %rd5;
	ld.global.u8 	%rs1, [%rd6];
	cvt.rn.f64.u16 	%fd1, %rs1;
	add.s32 	%r17, %r15, 1;
	cvt.u64.u32 	%rd7, %r17;
	add.s64 	%rd8, %rd3, %rd7;
	ld.global.u8 	%rs2, [%rd8];
	cvt.rn.f64.u16 	%fd2, %rs2;
	add.s32 	%r18, %r15, 2;
	cvt.u64.u32 	%rd9, %r18;
	add.s64 	%rd10, %rd3, %rd9;
	ld.global.u8 	%rs3, [%rd10];
	cvt.rn.f64.u16 	%fd3, %rs3;
	add.f64 	%fd4, %fd2, %fd3;
	add.f64 	%fd5, %fd4, %fd1;
	div.rn.f64 	%fd6, %fd5, 0d4008000000000000;
	cvt.rzi.u32.f64 	%r19, %fd6;
	cvt.u64.u32 	%rd11, %r16;
	add.s64 	%rd12, %rd4, %rd11;
	st.global.u8 	[%rd12], %r19;
$L__BB1_2:
	ret;

}
	// .globl	_Z7PixCopyPhS_j
.visible .entry _Z7PixCopyPhS_j(
	.param .u64 .ptr .align 1 _Z7PixCopyPhS_j_param_0,
	.param .u64 .ptr .align 1 _Z7PixCopyPhS_j_param_1,
	.param .u32 _Z7PixCopyPhS_j_param_2
)
{
	.reg .pred 	%p<2>;
	.reg .b16 	%rs<2>;
	.reg .b32 	%r<6>;
	.reg .b64 	%rd<8>;

	ld.param.u64 	%rd1, [_Z7PixCopyPhS_j_param_0];
	ld.param.u64 	%rd2, [_Z7PixCopyPhS_j_param_1];
	ld.param.u32 	%r2, [_Z7PixCopyPhS_j_param_2];
	mov.u32 	%r3, %ntid.x;
	mov.u32 	%r4, %ctaid.x;
	mov.u32 	%r5, %tid.x;
	mad.lo.s32 	%r1, %r3, %r4, %r5;
	setp.gt.u32 	%p1, %r1, %r2;
	@%p1 bra 	$L__BB2_2;
	cvta.to.global.u64 	%rd3, %rd2;
	cvta.to.global.u64 	%rd4, %rd1;
	cvt.u64.u32 	%rd5, %r1;
	add.s64 	%rd6, %rd3, %rd5;
	ld.global.u8 	%rs1, [%rd6];
	add.s64 	%rd7, %rd4, %rd5;
	st.global.u8 	[%rd7], %rs1;
$L__BB2_2:
	ret;

}


// ===== COMPILED SASS (sm_100) =====

	.target	sm_100

	.elftype	@"ET_EXEC"


//--------------------- .note.nv.tkinfo           --------------------------
	.section	.note.nv.tkinfo,"",@"SHT_NOTE"
	.sectionflags	@"SHF_NOTE_NV_TKINFO"
	.tkinfo
        /*0018*/ 	.word	0x00000002
        /*0030*/ 	.string	""
        /*0030*/ 	.string	"ptxas"
        /*0030*/ 	.string	"Cuda compilation tools, release 13.0, V13.0.88"
        /*0030*/ 	.string	"Build cuda_13.0.r13.0/compiler.36424714_0"
        /*0030*/ 	.string	"-arch sm_100 -m 64 "



//--------------------- .note.nv.cuinfo           --------------------------
	.section	.note.nv.cuinfo,"",@"SHT_NOTE"
	.sectionflags	@"SHF_NOTE_NV_CUINFO"
        /*0018*/ 	.short	0x0002
        /*001a*/ 	.short	0x0064
        /*001c*/ 	.short	0x0082
	.zero		2


//--------------------- .nv.info                  --------------------------
	.section	.nv.info,"",@"SHT_CUDA_INFO"
	.align	4


	//----- nvinfo : EIATTR_REGCOUNT
	.align		4
        /*0000*/ 	.byte	0x04, 0x2f
        /*0002*/ 	.short	(.L_10 - .L_9)
	.align		4
.L_9:
        /*0004*/ 	.word	index@(_Z13corruptPixelsPhS_jjd)
        /*0008*/ 	.word	0x00000010


	//----- nvinfo : EIATTR_FRAME_SIZE
	.align		4
.L_10:
        /*000c*/ 	.byte	0x04, 0x11
        /*000e*/ 	.short	(.L_12 - .L_11)
	.align		4
.L_11:
        /*0010*/ 	.word	index@(_Z13corruptPixelsPhS_jjd)
        /*0014*/ 	.word	0x00000000


	//----- nvinfo : EIATTR_REGCOUNT
	.align		4
.L_12:
        /*0018*/ 	.byte	0x04, 0x2f
        /*001a*/ 	.short	(.L_14 - .L_13)
	.align		4
.L_13:
        /*001c*/ 	.word	index@(_Z8BWKernelPhS_j)
        /*0020*/ 	.word	0x00000018


	//----- nvinfo : EIATTR_FRAME_SIZE
	.align		4
.L_14:
        /*0024*/ 	.byte	0x04, 0x11
        /*0026*/ 	.short	(.L_16 - .L_15)
	.align		4
.L_15:
        /*0028*/ 	.word	index@($__internal_0_$__cuda_sm20_div_rn_f64_full)
        /*002c*/ 	.word	0x00000000


	//----- nvinfo : EIATTR_FRAME_SIZE
	.align		4
.L_16:
        /*0030*/ 	.byte	0x04, 0x11
        /*0032*/ 	.short	(.L_18 - .L_17)
	.align		4
.L_17:
        /*0034*/ 	.word	index@(_Z8BWKernelPhS_j)
        /*0038*/ 	.word	0x00000000


	//----- nvinfo : EIATTR_REGCOUNT
	.align		4
.L_18:
        /*003c*/ 	.byte	0x04, 0x2f
        /*003e*/ 	.short	(.L_20 - .L_19)
	.align		4
.L_19:
        /*0040*/ 	.word	index@(_Z7PixCopyPhS_j)
        /*0044*/ 	.word	0x00000008


	//----- nvinfo : EIATTR_FRAME_SIZE
	.align		4
.L_20:
        /*0048*/ 	.byte	0x04, 0x11
        /*004a*/ 	.short	(.L_22 - .L_21)
	.align		4
.L_21:
        /*004c*/ 	.word	index@(_Z7PixCopyPhS_j)
        /*0050*/ 	.word	0x00000000


	//----- nvinfo : EIATTR_MIN_STACK_SIZE
	.align		4
.L_22:
        /*0054*/ 	.byte	0x04, 0x12
        /*0056*/ 	.short	(.L_24 - .L_23)
	.align		4
.L_23:
        /*0058*/ 	.word	index@(_Z7PixCopyPhS_j)
        /*005c*/ 	.word	0x00000000


	//----- nvinfo : EIATTR_MIN_STACK_SIZE
	.align		4
.L_24:
        /*0060*/ 	.byte	0x04, 0x12
        /*0062*/ 	.short	(.L_26 - .L_25)
	.align		4
.L_25:
        /*0064*/ 	.word	index@(_Z8BWKernelPhS_j)
        /*0068*/ 	.word	0x00000000


	//----- nvinfo : EIATTR_MIN_STACK_SIZE
	.align		4
.L_26:
        /*006c*/ 	.byte	0x04, 0x12
        /*006e*/ 	.short	(.L_28 - .L_27)
	.align		4
.L_27:
        /*0070*/ 	.word	index@(_Z13corruptPixelsPhS_jjd)
        /*0074*/ 	.word	0x00000000
.L_28:


//--------------------- .nv.compat                --------------------------
	.section	.nv.compat,"",@"SHT_CUDA_COMPAT_INFO"
	.align	4
        /*0000*/ 	.byte	0x02, 0x09, 0x00, 0x00, 0x02, 0x02, 0x01, 0x00, 0x02, 0x05, 0x05, 0x00, 0x03, 0x07, 0x01, 0x01
        /*0010*/ 	.byte	0x02, 0x03, 0x00, 0x00, 0x02, 0x06, 0x01, 0x00, 0x04, 0x0b, 0x08, 0x00, 0x01, 0x00, 0x00, 0x00
        /*0020*/ 	.byte	0x00, 0x00, 0x00, 0x00


//--------------------- .nv.info._Z7PixCopyPhS_j  --------------------------
	.section	.nv.info._Z7PixCopyPhS_j,"",@"SHT_CUDA_INFO"
	.sectionflags	@""
	.align	4


	//----- nvinfo : EIATTR_CUDA_API_VERSION
	.align		4
        /*0000*/ 	.byte	0x04, 0x37
        /*0002*/ 	.short	(.L_30 - .L_29)
.L_29:
        /*0004*/ 	.word	0x00000082


	//----- nvinfo : EIATTR_KPARAM_INFO
	.align		4
.L_30:
        /*0008*/ 	.byte	0x04, 0x17
        /*000a*/ 	.short	(.L_32 - .L_31)
.L_31:
        /*000c*/ 	.word	0x00000000
        /*0010*/ 	.short	0x0002
        /*0012*/ 	.short	0x0010
        /*0014*/ 	.byte	0x00, 0xf0, 0x11, 0x00


	//----- nvinfo : EIATTR_KPARAM_INFO
	.align		4
.L_32:
        /*0018*/ 	.byte	0x04, 0x17
        /*001a*/ 	.short	(.L_34 - .L_33)
.L_33:
        /*001c*/ 	.word	0x00000000
        /*0020*/ 	.short	0x0001
        /*0022*/ 	.short	0x0008
        /*0024*/ 	.byte	0x00, 0xf5, 0x21, 0x00


	//----- nvinfo : EIATTR_KPARAM_INFO
	.align		4
.L_34:
        /*0028*/ 	.byte	0x04, 0x17
        /*002a*/ 	.short	(.L_36 - .L_35)
.L_35:
        /*002c*/ 	.word	0x00000000
        /*0030*/ 	.short	0x0000
        /*0032*/ 	.short	0x0000
        /*0034*/ 	.byte	0x00, 0xf5, 0x21, 0x00


	//----- nvinfo : EIATTR_SPARSE_MMA_MASK
	.align		4
.L_36:
        /*0038*/ 	.byte	0x03, 0x50
        /*003a*/ 	.short	0x0000


	//----- nvinfo : EIATTR_MAXREG_COUNT
	.align		4
        /*003c*/ 	.byte	0x03, 0x1b
        /*003e*/ 	.short	0x00ff


	//----- nvinfo : EIATTR_MERCURY_ISA_VERSION
	.align		4
        /*0040*/ 	.byte	0x03, 0x5f
        /*0042*/ 	.short	0x0101


	//----- nvinfo : EIATTR_VRC_CTA_INIT_COUNT
	.align		4
        /*0044*/ 	.byte	0x02, 0x4a
	.zero		1
	.zero		1


	//----- nvinfo : EIATTR_EXIT_INSTR_OFFSETS
	.align		4
        /*0048*/ 	.byte	0x04, 0x1c
        /*004a*/ 	.short	(.L_38 - .L_37)


	//   ....[0]....
.L_37:
        /*004c*/ 	.word	0x00000070


	//   ....[1]....
        /*0050*/ 	.word	0x00000100


	//----- nvinfo : EIATTR_CBANK_PARAM_SIZE
	.align		4
.L_38:
        /*0054*/ 	.byte	0x03, 0x19
        /*0056*/ 	.short	0x0014


	//----- nvinfo : EIATTR_PARAM_CBANK
	.align		4
        /*0058*/ 	.byte	0x04, 0x0a
        /*005a*/ 	.short	(.L_40 - .L_39)
	.align		4
.L_39:
        /*005c*/ 	.word	index@(.nv.constant0._Z7PixCopyPhS_j)
        /*0060*/ 	.short	0x0380
        /*0062*/ 	.short	0x0014


	//----- nvinfo : EIATTR_SW_WAR
	.align		4
.L_40:
        /*0064*/ 	.byte	0x04, 0x36
        /*0066*/ 	.short	(.L_42 - .L_41)
.L_41:
        /*0068*/ 	.word	0x00000008
.L_42:


//--------------------- .nv.info._Z8BWKernelPhS_j --------------------------
	.section	.nv.info._Z8BWKernelPhS_j,"",@"SHT_CUDA_INFO"
	.sectionflags	@""
	.align	4


	//----- nvinfo : EIATTR_CUDA_API_VERSION
	.align		4
        /*0000*/ 	.byte	0x04, 0x37
        /*0002*/ 	.short	(.L_44 - .L_43)
.L_43:
        /*0004*/ 	.word	0x00000082


	//----- nvinfo : EIATTR_KPARAM_INFO
	.align		4
.L_44:
        /*0008*/ 	.byte	0x04, 0x17
        /*000a*/ 	.short	(.L_46 - .L_45)
.L_45:
        /*000c*/ 	.word	0x00000000
        /*0010*/ 	.short	0x0002
        /*0012*/ 	.short	0x0010
        /*0014*/ 	.byte	0x00, 0xf0, 0x11, 0x00


	//----- nvinfo : EIATTR_KPARAM_INFO
	.align		4
.L_46:
        /*0018*/ 	.byte	0x04, 0x17
        /*001a*/ 	.short	(.L_48 - .L_47)
.L_47:
        /*001c*/ 	.word	0x00000000
        /*0020*/ 	.short	0x0001
        /*0022*/ 	.short	0x0008
        /*0024*/ 	.byte	0x00, 0xf5, 0x21, 0x00


	//----- nvinfo : EIATTR_KPARAM_INFO
	.align		4
.L_48:
        /*0028*/ 	.byte	0x04, 0x17
        /*002a*/ 	.short	(.L_50 - .L_49)
.L_49:
        /*002c*/ 	.word	0x00000000
        /*0030*/ 	.short	0x0000
        /*0032*/ 	.short	0x0000
        /*0034*/ 	.byte	0x00, 0xf5, 0x21, 0x00


	//----- nvinfo : EIATTR_SPARSE_MMA_MASK
	.align		4
.L_50:
        /*0038*/ 	.byte	0x03, 0x50
        /*003a*/ 	.short	0x0000


	//----- nvinfo : EIATTR_MAXREG_COUNT
	.align		4
        /*003c*/ 	.byte	0x03, 0x1b
        /*003e*/ 	.short	0x00ff


	//----- nvinfo : EIATTR_MERCURY_ISA_VERSION
	.align		4
        /*0040*/ 	.byte	0x03, 0x5f
        /*0042*/ 	.short	0x0101


	//----- nvinfo : EIATTR_VRC_CTA_INIT_COUNT
	.align		4
        /*0044*/ 	.byte	0x02, 0x4a
	.zero		1
	.zero		1


	//----- nvinfo : EIATTR_EXIT_INSTR_OFFSETS
	.align		4
        /*0048*/ 	.byte	0x04, 0x1c
        /*004a*/ 	.short	(.L_52 - .L_51)


	//   ....[0]....
.L_51:
        /*004c*/ 	.word	0x000002e0


	//   ....[1]....
        /*0050*/ 	.word	0x00000600


	//----- nvinfo : EIATTR_CRS_STACK_SIZE
	.align		4
.L_52:
        /*0054*/ 	.byte	0x04, 0x1e
        /*0056*/ 	.short	(.L_54 - .L_53)
.L_53:
        /*0058*/ 	.word	0x00000000


	//----- nvinfo : EIATTR_CBANK_PARAM_SIZE
	.align		4
.L_54:
        /*005c*/ 	.byte	0x03, 0x19
        /*005e*/ 	.short	0x0014


	//----- nvinfo : EIATTR_PARAM_CBANK
	.align		4
        /*0060*/ 	.byte	0x04, 0x0a
        /*0062*/ 	.short	(.L_56 - .L_55)
	.align		4
.L_55:
        /*0064*/ 	.word	index@(.nv.constant0._Z8BWKernelPhS_j)
        /*0068*/ 	.short	0x0380
        /*006a*/ 	.short	0x0014


	//----- nvinfo : EIATTR_SW_WAR
	.align		4
.L_56:
        /*006c*/ 	.byte	0x04, 0x36
        /*006e*/ 	.short	(.L_58 - .L_57)
.L_57:
        /*0070*/ 	.word	0x00000008
.L_58:


//--------------------- .nv.info._Z13corruptPixelsPhS_jjd --------------------------
	.section	.nv.info._Z13corruptPixelsPhS_jjd,"",@"SHT_CUDA_INFO"
	.sectionflags	@""
	.align	4


	//----- nvinfo : EIATTR_CUDA_API_VERSION
	.align		4
        /*0000*/ 	.byte	0x04, 0x37
        /*0002*/ 	.short	(.L_60 - .L_59)
.L_59:
        /*0004*/ 	.word	0x00000082


	//----- nvinfo : EIATTR_KPARAM_INFO
	.align		4
.L_60:
        /*0008*/ 	.byte	0x04, 0x17
        /*000a*/ 	.short	(.L_62 - .L_61)
.L_61:
        /*000c*/ 	.word	0x00000000
        /*0010*/ 	.short	0x0004
        /*0012*/ 	.short	0x0018
        /*0014*/ 	.byte	0x00, 0xf0, 0x21, 0x00


	//----- nvinfo : EIATTR_KPARAM_INFO
	.align		4
.L_62:
        /*0018*/ 	.byte	0x04, 0x17
        /*001a*/ 	.short	(.L_64 - .L_63)
.L_63:
        /*001c*/ 	.word	0x00000000
        /*0020*/ 	.short	0x0003
        /*0022*/ 	.short	0x0014
        /*0024*/ 	.byte	0x00, 0xf0, 0x11, 0x00


	//----- nvinfo : EIATTR_KPARAM_INFO
	.align		4
.L_64:
        /*0028*/ 	.byte	0x04, 0x17
        /*002a*/ 	.short	(.L_66 - .L_65)
.L_65:
        /*002c*/ 	.word	0x00000000
        /*0030*/ 	.short	0x0002
        /*0032*/ 	.short	0x0010
        /*0034*/ 	.byte	0x00, 0xf0, 0x11, 0x00


	//----- nvinfo : EIATTR_KPARAM_INFO
	.align		4
.L_66:
        /*0038*/ 	.byte	0x04, 0x17
        /*003a*/ 	.short	(.L_68 - .L_67)
.L_67:
        /*003c*/ 	.word	0x00000000
        /*0040*/ 	.short	0x0001
        /*0042*/ 	.short	0x0008
        /*0044*/ 	.byte	0x00, 0xf5, 0x21, 0x00


	//----- nvinfo : EIATTR_KPARAM_INFO
	.align		4
.L_68:
        /*0048*/ 	.byte	0x04, 0x17
        /*004a*/ 	.short	(.L_70 - .L_69)
.L_69:
        /*004c*/ 	.word	0x00000000
        /*0050*/ 	.short	0x0000
        /*0052*/ 	.short	0x0000
        /*0054*/ 	.byte	0x00, 0xf5, 0x21, 0x00


	//----- nvinfo : EIATTR_SPARSE_MMA_MASK
	.align		4
.L_70:
        /*0058*/ 	.byte	0x03, 0x50
        /*005a*/ 	.short	0x0000


	//----- nvinfo : EIATTR_MAXREG_COUNT
	.align		4
        /*005c*/ 	.byte	0x03, 0x1b
        /*005e*/ 	.short	0x00ff


	//----- nvinfo : EIATTR_MERCURY_ISA_VERSION
	.align		4
        /*0060*/ 	.byte	0x03, 0x5f
        /*0062*/ 	.short	0x0101


	//----- nvinfo : EIATTR_VRC_CTA_INIT_COUNT
	.align		4
        /*0064*/ 	.byte	0x02, 0x4a
	.zero		1
	.zero		1


	//----- nvinfo : EIATTR_EXIT_INSTR_OFFSETS
	.align		4
        /*0068*/ 	.byte	0x04, 0x1c
        /*006a*/ 	.short	(.L_72 - .L_71)


	//   ....[0]....
.L_71:
        /*006c*/ 	.word	0x00000350


	//   ....[1]....
        /*0070*/ 	.word	0x00000610


	//   ....[2]....
        /*0074*/ 	.word	0x00000720


	//   ....[3]....
        /*0078*/ 	.word	0x00000830


	//----- nvinfo : EIATTR_CRS_STACK_SIZE
	.align		4
.L_72:
        /*007c*/ 	.byte	0x04, 0x1e
        /*007e*/ 	.short	(.L_74 - .L_73)
.L_73:
        /*0080*/ 	.word	0x00000000


	//----- nvinfo : EIATTR_CBANK_PARAM_SIZE
	.align		4
.L_74:
        /*0084*/ 	.byte	0x03, 0x19
        /*0086*/ 	.short	0x0020


	//----- nvinfo : EIATTR_PARAM_CBANK
	.align		4
        /*0088*/ 	.byte	0x04, 0x0a
        /*008a*/ 	.short	(.L_76 - .L_75)
	.align		4
.L_75:
        /*008c*/ 	.word	index@(.nv.constant0._Z13corruptPixelsPhS_jjd)
        /*0090*/ 	.short	0x0380
        /*0092*/ 	.short	0x0020


	//----- nvinfo : EIATTR_SW_WAR
	.align		4
.L_76:
        /*0094*/ 	.byte	0x04, 0x36
        /*0096*/ 	.short	(.L_78 - .L_77)
.L_77:
        /*0098*/ 	.word	0x00000008
.L_78:


//--------------------- .nv.callgraph             --------------------------
	.section	.nv.callgraph,"",@"SHT_CUDA_CALLGRAPH"
	.align	4
	.sectionentsize	8
	.align		4
        /*0000*/ 	.word	0x00000000
	.align		4
        /*0004*/ 	.word	0xffffffff
	.align		4
        /*0008*/ 	.word	0x00000000
	.align		4
        /*000c*/ 	.word	0xfffffffe
	.align		4
        /*0010*/ 	.word	0x00000000
	.align		4
        /*0014*/ 	.word	0xfffffffd
	.align		4
        /*0018*/ 	.word	0x00000000
	.align		4
        /*001c*/ 	.word	0xfffffffc


//--------------------- .nv.constant4             --------------------------
	.section	.nv.constant4,"a",@progbits
	.align	8
	.align		8
.nv.constant4:
        /*0000*/ 	.dword	precalc_xorwow_matrix
	.align		8
        /*0008*/ 	.dword	precalc_xorwow_offset_matrix
	.align		8
        /*0010*/ 	.dword	mrg32k3aM1
	.align		8
        /*0018*/ 	.dword	mrg32k3aM2
	.align		8
        /*0020*/ 	.dword	mrg32k3aM1SubSeq
	.align		8
        /*0028*/ 	.dword	mrg32k3aM2SubSeq
	.align		8
        /*0030*/ 	.dword	mrg32k3aM1Seq
	.align		8
        /*0038*/ 	.dword	mrg32k3aM2Seq


//--------------------- .nv.constant3             --------------------------
	.section	.nv.constant3,"a",@progbits
	.align	8
.nv.constant3:
	.type		__cr_lgamma_table,@object
	.size		__cr_lgamma_table,(.L_8 - __cr_lgamma_table)
__cr_lgamma_table:
        /*0000*/ 	.byte	0x00, 0x00, 0x00, 0x00, 0x00, 0x00, 0x00, 0x00, 0x00, 0x00, 0x00, 0x00, 0x00, 0x00, 0x00, 0x00
        /*0010*/ 	.byte	0xef, 0x39, 0xfa, 0xfe, 0x42, 0x2e, 0xe6, 0x3f, 0x02, 0x20, 0x2a, 0xfa, 0x0b, 0xab, 0xfc, 0x3f
        /*0020*/ 	.byte	0xf9, 0x2c, 0x92, 0x7c, 0xa7, 0x6c, 0x09, 0x40, 0xc9, 0x79, 0x44, 0x3c, 0x64, 0x26, 0x13, 0x40
        /*0030*/ 	.byte	0xca, 0x01, 0xcf, 0x3a, 0x27, 0x51, 0x1a, 0x40, 0x30, 0xcc, 0x2d, 0xf3, 0xe1, 0x0c, 0x21, 0x40
        /*0040*/ 	.byte	0x0d, 0xb7, 0xfc, 0x82, 0x8e, 0x35, 0x25, 0x40
.L_8:


//--------------------- .text._Z7PixCopyPhS_j     --------------------------
	.section	.text._Z7PixCopyPhS_j,"ax",@progbits
	.align	128
        .global         _Z7PixCopyPhS_j
        .type           _Z7PixCopyPhS_j,@function
        .size           _Z7PixCopyPhS_j,(.L_x_12 - _Z7PixCopyPhS_j)
        .other          _Z7PixCopyPhS_j,@"STO_CUDA_ENTRY STV_DEFAULT"
_Z7PixCopyPhS_j:
.text._Z7PixCopyPhS_j:
[----:B------:R-:W-:Y:S01]  /*0000*/  LDC R1, c[0x0][0x37c] ;  /* 0x0000df00ff017b82 */ /* 0x000fe20000000800 */
[----:B------:R-:W0:Y:S01]  /*0010*/  S2R R4, SR_CTAID.X ;  /* 0x0000000000047919 */ /* 0x000e220000002500 */
[----:B------:R-:W0:Y:S01]  /*0020*/  LDCU UR4, c[0x0][0x360] ;  /* 0x00006c00ff0477ac */ /* 0x000e220008000800 */
[----:B------:R-:W0:Y:S01]  /*0030*/  S2R R3, SR_TID.X ;  /* 0x0000000000037919 */ /* 0x000e220000002100 */
[----:B------:R-:W1:Y:S01]  /*0040*/  LDCU UR5, c[0x0][0x390] ;  /* 0x00007200ff0577ac */ /* 0x000e620008000800 */
[----:B0-----:R-:W-:-:S05]  /*0050*/  IMAD R4, R4, UR4, R3 ;  /* 0x0000000404047c24 */ /* 0x001fca000f8e0203 */
[----:B-1----:R-:W-:-:S13]  /*0060*/  ISETP.GT.U32.AND P0, PT, R4, UR5, PT ;  /* 0x0000000504007c0c */ /* 0x002fda000bf04070 */
[----:B------:R-:W-:Y:S05]  /*0070*/  @P0 EXIT ;  /* 0x000000000000094d */ /* 0x000fea0003800000 */
[----:B------:R-:W0:Y:S01]  /*0080*/  LDCU.128 UR8, c[0x0][0x380] ;  /* 0x00007000ff0877ac */ /* 0x000e220008000c00 */
[----:B------:R-:W1:Y:S01]  /*0090*/  LDCU.64 UR4, c[0x0][0x358] ;  /* 0x00006b00ff0477ac */ /* 0x000e620008000a00 */
[----:B0-----:R-:W-:-:S05]  /*00a0*/  IADD3 R2, P0, PT, R4, UR10, RZ ;  /* 0x0000000a04027c10 */ /* 0x001fca000ff1e0ff */
[----:B------:R-:W-:-:S06]  /*00b0*/  IMAD.X R3, RZ, RZ, UR11, P0 ;  /* 0x0000000bff037e24 */ /* 0x000fcc00080e06ff */
[----:B-1----:R-:W2:Y:S01]  /*00c0*/  LDG.E.U8 R3, desc[UR4][R2.64] ;  /* 0x0000000402037981 */ /* 0x002ea2000c1e1100 */
[----:B------:R-:W-:-:S05]  /*00d0*/  IADD3 R4, P0, PT, R4, UR8, RZ ;  /* 0x0000000804047c10 */ /* 0x000fca000ff1e0ff */
[----:B------:R-:W-:-:S05]  /*00e0*/  IMAD.X R5, RZ, RZ, UR9, P0 ;  /* 0x00000009ff057e24 */ /* 0x000fca00080e06ff */
[----:B--2---:R-:W-:Y:S01]  /*00f0*/  STG.E.U8 desc[UR4][R4.64], R3 ;  /* 0x0000000304007986 */ /* 0x004fe2000c101104 */
[----:B------:R-:W-:Y:S05]  /*0100*/  EXIT ;  /* 0x000000000000794d */ /* 0x000fea0003800000 */
.L_x_0:
[----:B------:R-:W-:-:S00]  /*0110*/  BRA `(.L_x_0) ;  /* 0xfffffffc00fc7947 */ /* 0x000fc0000383ffff */
[----:B------:R-:W-:-:S00]  /*0120*/  NOP ;  /* 0x0000000000007918 */ /* 0x000fc00000000000 */
        /* <DEDUP_REMOVED lines=13> */
.L_x_12:


//--------------------- .text._Z8BWKernelPhS_j    --------------------------
	.section	.text._Z8BWKernelPhS_j,"ax",@progbits
	.align	128
        .global         _Z8BWKernelPhS_j
        .type           _Z8BWKernelPhS_j,@function
        .size           _Z8BWKernelPhS_j,(.L_x_11 - _Z8BWKernelPhS_j)
        .other          _Z8BWKernelPhS_j,@"STO_CUDA_ENTRY STV_DEFAULT"
_Z8BWKernelPhS_j:
.text._Z8BWKernelPhS_j:
[----:B------:R-:W-:Y:S08]  /*0000*/  LDC R1, c[0x0][0x37c] ;  /* 0x0000df00ff017b82 */ /* 0x000ff00000000800 */
[----:B------:R-:W0:Y:S08]  /*0010*/  LDC R11, c[0x0][0x360] ;  /* 0x0000d800ff0b7b82 */ /* 0x000e300000000800 */
[----:B------:R-:W1:Y:S08]  /*0020*/  LDC R7, c[0x0][0x390] ;  /* 0x0000e400ff077b82 */ /* 0x000e700000000800 */
[----:B------:R-:W2:Y:S01]  /*0030*/  S2UR UR4, SR_CTAID.X ;  /* 0x00000000000479c3 */ /* 0x000ea20000002500 */
[----:B0-----:R-:W0:Y:S01]  /*0040*/  I2F.U32.RP R4, R11 ;  /* 0x0000000b00047306 */ /* 0x001e220000209000 */
[----:B------:R-:W-:-:S07]  /*0050*/  ISETP.NE.U32.AND P2, PT, R11, RZ, PT ;  /* 0x000000ff0b00720c */ /* 0x000fce0003f45070 */
[----:B0-----:R-:W0:Y:S02]  /*0060*/  MUFU.RCP R4, R4 ;  /* 0x0000000400047308 */ /* 0x001e240000001000 */
[----:B0-----:R-:W-:-:S06]  /*0070*/  VIADD R2, R4, 0xffffffe ;  /* 0x0ffffffe04027836 */ /* 0x001fcc0000000000 */
[----:B------:R0:W3:Y:S02]  /*0080*/  F2I.FTZ.U32.TRUNC.NTZ R3, R2 ;  /* 0x0000000200037305 */ /* 0x0000e4000021f000 */
[----:B0-----:R-:W-:Y:S02]  /*0090*/  IMAD.MOV.U32 R2, RZ, RZ, RZ ;  /* 0x000000ffff027224 */ /* 0x001fe400078e00ff */
[----:B---3--:R-:W-:-:S04]  /*00a0*/  IMAD.MOV R0, RZ, RZ, -R3 ;  /* 0x000000ffff007224 */ /* 0x008fc800078e0a03 */
[----:B------:R-:W-:Y:S01]  /*00b0*/  IMAD R5, R0, R11, RZ ;  /* 0x0000000b00057224 */ /* 0x000fe200078e02ff */
[----:B-1----:R-:W-:-:S03]  /*00c0*/  IADD3 R0, PT, PT, R11, -0x1, R7 ;  /* 0xffffffff0b007810 */ /* 0x002fc60007ffe007 */
[----:B------:R-:W-:-:S06]  /*00d0*/  IMAD.HI.U32 R3, R3, R5, R2 ;  /* 0x0000000503037227 */ /* 0x000fcc00078e0002 */
[----:B------:R-:W-:-:S04]  /*00e0*/  IMAD.HI.U32 R9, R3, R0, RZ ;  /* 0x0000000003097227 */ /* 0x000fc800078e00ff */
[----:B------:R-:W-:-:S04]  /*00f0*/  IMAD.MOV R3, RZ, RZ, -R9 ;  /* 0x000000ffff037224 */ /* 0x000fc800078e0a09 */
[----:B------:R-:W-:-:S05]  /*0100*/  IMAD R0, R11, R3, R0 ;  /* 0x000000030b007224 */ /* 0x000fca00078e0200 */
[----:B------:R-:W-:-:S13]  /*0110*/  ISETP.GE.U32.AND P0, PT, R0, R11, PT ;  /* 0x0000000b0000720c */ /* 0x000fda0003f06070 */
[----:B------:R-:W-:Y:S01]  /*0120*/  @P0 IADD3 R0, PT, PT, R0, -R11, RZ ;  /* 0x8000000b00000210 */ /* 0x000fe20007ffe0ff */
[----:B------:R-:W-:-:S03]  /*0130*/  @P0 VIADD R9, R9, 0x1 ;  /* 0x0000000109090836 */ /* 0x000fc60000000000 */
[----:B------:R-:W-:-:S13]  /*0140*/  ISETP.GE.U32.AND P1, PT, R0, R11, PT ;  /* 0x0000000b0000720c */ /* 0x000fda0003f26070 */
[----:B------:R-:W-:Y:S01]  /*0150*/  @P1 VIADD R9, R9, 0x1 ;  /* 0x0000000109091836 */ /* 0x000fe20000000000 */
[----:B------:R-:W-:-:S04]  /*0160*/  @!P2 LOP3.LUT R9, RZ, R11, RZ, 0x33, !PT ;  /* 0x0000000bff09a212 */ /* 0x000fc800078e33ff */
[----:B------:R-:W0:Y:S01]  /*0170*/  I2F.U32.RP R0, R9 ;  /* 0x0000000900007306 */ /* 0x000e220000209000 */
[----:B------:R-:W-:-:S07]  /*0180*/  ISETP.NE.U32.AND P2, PT, R9, RZ, PT ;  /* 0x000000ff0900720c */ /* 0x000fce0003f45070 */
[----:B0-----:R-:W0:Y:S02]  /*0190*/  MUFU.RCP R0, R0 ;  /* 0x0000000000007308 */ /* 0x001e240000001000 */
[----:B0-----:R-:W-:-:S06]  /*01a0*/  VIADD R2, R0, 0xffffffe ;  /* 0x0ffffffe00027836 */ /* 0x001fcc0000000000 */
[----:B------:R0:W1:Y:S02]  /*01b0*/  F2I.FTZ.U32.TRUNC.NTZ R3, R2 ;  /* 0x0000000200037305 */ /* 0x000064000021f000 */
[----:B0-----:R-:W-:Y:S02]  /*01c0*/  HFMA2 R2, -RZ, RZ, 0, 0 ;  /* 0x00000000ff027431 */ /* 0x001fe400000001ff */
[----:B-1----:R-:W-:-:S04]  /*01d0*/  IMAD R4, R9, R3, RZ ;  /* 0x0000000309047224 */ /* 0x002fc800078e02ff */
[----:B------:R-:W-:-:S04]  /*01e0*/  IMAD.MOV R5, RZ, RZ, -R4 ;  /* 0x000000ffff057224 */ /* 0x000fc800078e0a04 */
[----:B------:R-:W-:Y:S02]  /*01f0*/  IMAD.HI.U32 R3, R3, R5, R2 ;  /* 0x0000000503037227 */ /* 0x000fe400078e0002 */
[----:B------:R-:W0:Y:S04]  /*0200*/  S2R R2, SR_TID.X ;  /* 0x0000000000027919 */ /* 0x000e280000002100 */
[----:B--2---:R-:W-:-:S04]  /*0210*/  IMAD.HI.U32 R5, R3, UR4, RZ ;  /* 0x0000000403057c27 */ /* 0x004fc8000f8e00ff */
[----:B------:R-:W-:-:S04]  /*0220*/  IMAD.MOV R4, RZ, RZ, -R5 ;  /* 0x000000ffff047224 */ /* 0x000fc800078e0a05 */
[----:B------:R-:W-:-:S05]  /*0230*/  IMAD R4, R9, R4, UR4 ;  /* 0x0000000409047e24 */ /* 0x000fca000f8e0204 */
[----:B------:R-:W-:-:S13]  /*0240*/  ISETP.GE.U32.AND P0, PT, R4, R9, PT ;  /* 0x000000090400720c */ /* 0x000fda0003f06070 */
[----:B------:R-:W-:Y:S02]  /*0250*/  @P0 IMAD.IADD R4, R4, 0x1, -R9 ;  /* 0x0000000104040824 */ /* 0x000fe400078e0a09 */
[----:B------:R-:W-:-:S03]  /*0260*/  @P0 VIADD R5, R5, 0x1 ;  /* 0x0000000105050836 */ /* 0x000fc60000000000 */
[----:B------:R-:W-:-:S13]  /*0270*/  ISETP.GE.U32.AND P1, PT, R4, R9, PT ;  /* 0x000000090400720c */ /* 0x000fda0003f26070 */
[----:B------:R-:W-:Y:S01]  /*0280*/  @P1 VIADD R5, R5, 0x1 ;  /* 0x0000000105051836 */ /* 0x000fe20000000000 */
[----:B------:R-:W-:-:S04]  /*0290*/  @!P2 LOP3.LUT R5, RZ, R9, RZ, 0x33, !PT ;  /* 0x00000009ff05a212 */ /* 0x000fc800078e33ff */
[----:B------:R-:W-:-:S05]  /*02a0*/  IADD3 R0, PT, PT, -R5, RZ, RZ ;  /* 0x000000ff05007210 */ /* 0x000fca0007ffe1ff */
[----:B------:R-:W-:-:S04]  /*02b0*/  IMAD R0, R9, R0, UR4 ;  /* 0x0000000409007e24 */ /* 0x000fc8000f8e0200 */
[----:B0-----:R-:W-:-:S05]  /*02c0*/  IMAD R0, R0, R11, R2 ;  /* 0x0000000b00007224 */ /* 0x001fca00078e0202 */
[----:B------:R-:W-:-:S13]  /*02d0*/  ISETP.GE.U32.AND P0, PT, R0, R7, PT ;  /* 0x000000070000720c */ /* 0x000fda0003f06070 */
[----:B------:R-:W-:Y:S05]  /*02e0*/  @P0 EXIT ;  /* 0x000000000000094d */ /* 0x000fea0003800000 */
[----:B------:R-:W-:Y:S01]  /*02f0*/  IMAD.MOV.U32 R2, RZ, RZ, 0x3 ;  /* 0x00000003ff027424 */ /* 0x000fe200078e00ff */
[----:B------:R-:W0:Y:S03]  /*0300*/  LDCU.64 UR6, c[0x0][0x388] ;  /* 0x00007100ff0677ac */ /* 0x000e260008000a00 */
[----:B------:R-:W-:Y:S01]  /*0310*/  IMAD R2, R7, R2, 0x3 ;  /* 0x0000000307027424 */ /* 0x000fe200078e0202 */
[----:B------:R-:W1:Y:S04]  /*0320*/  LDCU.64 UR4, c[0x0][0x358] ;  /* 0x00006b00ff0477ac */ /* 0x000e680008000a00 */
[----:B------:R-:W-:-:S05]  /*0330*/  LOP3.LUT R2, R2, 0xfffffffc, RZ, 0xc0, !PT ;  /* 0xfffffffc02027812 */ /* 0x000fca00078ec0ff */
[----:B------:R-:W-:-:S04]  /*0340*/  IMAD R3, R5, R2, RZ ;  /* 0x0000000205037224 */ /* 0x000fc800078e02ff */
[----:B------:R-:W-:-:S04]  /*0350*/  IMAD R3, R0, 0x3, R3 ;  /* 0x0000000300037824 */ /* 0x000fc800078e0203 */
[C---:B------:R-:W-:Y:S02]  /*0360*/  VIADD R18, R3.reuse, 0x2 ;  /* 0x0000000203127836 */ /* 0x040fe40000000000 */
[----:B------:R-:W-:-:S03]  /*0370*/  VIADD R14, R3, 0x1 ;  /* 0x00000001030e7836 */ /* 0x000fc60000000000 */
[----:B0-----:R-:W-:Y:S02]  /*0380*/  IADD3 R18, P1, PT, R18, UR6, RZ ;  /* 0x0000000612127c10 */ /* 0x001fe4000ff3e0ff */
[----:B------:R-:W-:-:S03]  /*0390*/  IADD3 R14, P0, PT, R14, UR6, RZ ;  /* 0x000000060e0e7c10 */ /* 0x000fc6000ff1e0ff */
[----:B------:R-:W-:Y:S01]  /*03a0*/  IMAD.X R19, RZ, RZ, UR7, P1 ;  /* 0x00000007ff137e24 */ /* 0x000fe200088e06ff */
[----:B------:R-:W-:Y:S02]  /*03b0*/  IADD3.X R15, PT, PT, RZ, UR7, RZ, P0, !PT ;  /* 0x00000007ff0f7c10 */ /* 0x000fe400087fe4ff */
[----:B------:R-:W-:Y:S02]  /*03c0*/  IADD3 R16, P0, PT, R3, UR6, RZ ;  /* 0x0000000603107c10 */ /* 0x000fe4000ff1e0ff */
[----:B-1----:R-:W2:Y:S04]  /*03d0*/  LDG.E.U8 R18, desc[UR4][R18.64] ;  /* 0x0000000412127981 */ /* 0x002ea8000c1e1100 */
[----:B------:R0:W3:Y:S01]  /*03e0*/  LDG.E.U8 R4, desc[UR4][R14.64] ;  /* 0x000000040e047981 */ /* 0x0000e2000c1e1100 */
[----:B------:R-:W-:-:S05]  /*03f0*/  IMAD.X R17, RZ, RZ, UR7, P0 ;  /* 0x00000007ff117e24 */ /* 0x000fca00080e06ff */
[----:B------:R-:W4:Y:S01]  /*0400*/  LDG.E.U8 R16, desc[UR4][R16.64] ;  /* 0x0000000410107981 */ /* 0x000f22000c1e1100 */
[----:B------:R-:W1:Y:S01]  /*0410*/  MUFU.RCP64H R3, 3 ;  /* 0x4008000000037908 */ /* 0x000e620000001800 */
[----:B------:R-:W-:Y:S01]  /*0420*/  IMAD.MOV.U32 R20, RZ, RZ, 0x0 ;  /* 0x00000000ff147424 */ /* 0x000fe200078e00ff */
[----:B------:R-:W-:Y:S01]  /*0430*/  MOV R21, 0x40080000 ;  /* 0x4008000000157802 */ /* 0x000fe20000000f00 */
[----:B------:R-:W-:-:S06]  /*0440*/  IMAD.MOV.U32 R2, RZ, RZ, 0x1 ;  /* 0x00000001ff027424 */ /* 0x000fcc00078e00ff */
[----:B-1----:R-:W-:-:S08]  /*0450*/  DFMA R10, R2, -R20, 1 ;  /* 0x3ff00000020a742b */ /* 0x002fd00000000814 */
[----:B------:R-:W-:-:S08]  /*0460*/  DFMA R12, R10, R10, R10 ;  /* 0x0000000a0a0c722b */ /* 0x000fd0000000000a */
[----:B------:R-:W-:-:S08]  /*0470*/  DFMA R12, R2, R12, R2 ;  /* 0x0000000c020c722b */ /* 0x000fd00000000002 */
[----:B0-----:R-:W-:-:S08]  /*0480*/  DFMA R14, R12, -R20, 1 ;  /* 0x3ff000000c0e742b */ /* 0x001fd00000000814 */
[----:B------:R-:W-:Y:S01]  /*0490*/  DFMA R14, R12, R14, R12 ;  /* 0x0000000e0c0e722b */ /* 0x000fe2000000000c */
[----:B------:R-:W-:Y:S01]  /*04a0*/  BSSY.RECONVERGENT B0, `(.L_x_1) ;  /* 0x0000010000007945 */ /* 0x000fe20003800200 */
[----:B------:R-:W-:Y:S01]  /*04b0*/  IMAD R0, R5, R7, R0 ;  /* 0x0000000705007224 */ /* 0x000fe200078e0200 */
[----:B--2---:R-:W-:Y:S08]  /*04c0*/  I2F.F64.U16 R10, R18 ;  /* 0x00000012000a7312 */ /* 0x004ff00000101800 */
[----:B---3--:R-:W0:Y:S08]  /*04d0*/  I2F.F64.U16 R8, R4 ;  /* 0x0000000400087312 */ /* 0x008e300000101800 */
[----:B----4-:R-:W1:Y:S01]  /*04e0*/  I2F.F64.U16 R2, R16 ;  /* 0x0000001000027312 */ /* 0x010e620000101800 */
[----:B0-----:R-:W-:-:S08]  /*04f0*/  DADD R8, R8, R10 ;  /* 0x0000000008087229 */ /* 0x001fd0000000000a */
[----:B-1----:R-:W-:-:S08]  /*0500*/  DADD R8, R2, R8 ;  /* 0x0000000002087229 */ /* 0x002fd00000000008 */
[----:B------:R-:W-:-:S08]  /*0510*/  DMUL R2, R8, R14 ;  /* 0x0000000e08027228 */ /* 0x000fd00000000000 */
[----:B------:R-:W-:-:S08]  /*0520*/  DFMA R10, R2, -3, R8 ;  /* 0xc0080000020a782b */ /* 0x000fd00000000008 */
[----:B------:R-:W-:Y:S01]  /*0530*/  DFMA R2, R14, R10, R2 ;  /* 0x0000000a0e02722b */ /* 0x000fe20000000002 */
[----:B------:R-:W-:-:S09]  /*0540*/  FSETP.GEU.AND P1, PT, |R9|, 6.5827683646048100446e-37, PT ;  /* 0x036000000900780b */ /* 0x000fd20003f2e200 */
[----:B------:R-:W-:-:S05]  /*0550*/  FFMA R4, RZ, 2.125, R3 ;  /* 0x40080000ff047823 */ /* 0x000fca0000000003 */
[----:B------:R-:W-:-:S13]  /*0560*/  FSETP.GT.AND P0, PT, |R4|, 1.469367938527859385e-39, PT ;  /* 0x001000000400780b */ /* 0x000fda0003f04200 */
[----:B------:R-:W-:Y:S05]  /*0570*/  @P0 BRA P1, `(.L_x_2) ;  /* 0x0000000000080947 */ /* 0x000fea0000800000 */
[----:B------:R-:W-:-:S07]  /*0580*/  MOV R6, 0x5a0 ;  /* 0x000005a000067802 */ /* 0x000fce0000000f00 */
[----:B------:R-:W-:Y:S05]  /*0590*/  CALL.REL.NOINC `($__internal_0_$__cuda_sm20_div_rn_f64_full) ;  /* 0x00000000001c7944 */ /* 0x000fea0003c00000 */
.L_x_2:
[----:B------:R-:W-:Y:S05]  /*05a0*/  BSYNC.RECONVERGENT B0 ;  /* 0x0000000000007941 */ /* 0x000fea0003800200 */
.L_x_1:
[----:B------:R-:W0:Y:S01]  /*05b0*/  LDCU.64 UR6, c[0x0][0x380] ;  /* 0x00007000ff0677ac */ /* 0x000e220008000a00 */
[----:B------:R-:W1:Y:S01]  /*05c0*/  F2I.U32.F64.TRUNC R3, R2 ;  /* 0x0000000200037311 */ /* 0x000e62000030d000 */
[----:B0-----:R-:W-:-:S05]  /*05d0*/  IADD3 R4, P0, PT, R0, UR6, RZ ;  /* 0x0000000600047c10 */ /* 0x001fca000ff1e0ff */
[----:B------:R-:W-:-:S05]  /*05e0*/  IMAD.X R5, RZ, RZ, UR7, P0 ;  /* 0x00000007ff057e24 */ /* 0x000fca00080e06ff */
[----:B-1----:R-:W-:Y:S01]  /*05f0*/  STG.E.U8 desc[UR4][R4.64], R3 ;  /* 0x0000000304007986 */ /* 0x002fe2000c101104 */
[----:B------:R-:W-:Y:S05]  /*0600*/  EXIT ;  /* 0x000000000000794d */ /* 0x000fea0003800000 */
        .weak           $__internal_0_$__cuda_sm20_div_rn_f64_full
        .type           $__internal_0_$__cuda_sm20_div_rn_f64_full,@function
        .size           $__internal_0_$__cuda_sm20_div_rn_f64_full,(.L_x_11 - $__internal_0_$__cuda_sm20_div_rn_f64_full)
$__internal_0_$__cuda_sm20_div_rn_f64_full:
[----:B------:R-:W-:Y:S01]  /*0610*/  MOV R3, 0x3ff80000 ;  /* 0x3ff8000000037802 */ /* 0x000fe20000000f00 */
[----:B------:R-:W-:Y:S01]  /*0620*/  IMAD.MOV.U32 R2, RZ, RZ, 0x0 ;  /* 0x00000000ff027424 */ /* 0x000fe200078e00ff */
[----:B------:R-:W-:Y:S01]  /*0630*/  MOV R19, 0x40000000 ;  /* 0x4000000000137802 */ /* 0x000fe20000000f00 */
[----:B------:R-:W-:Y:S01]  /*0640*/  IMAD.MOV.U32 R10, RZ, RZ, 0x1 ;  /* 0x00000001ff0a7424 */ /* 0x000fe200078e00ff */
[----:B------:R-:W0:Y:S01]  /*0650*/  MUFU.RCP64H R11, R3 ;  /* 0x00000003000b7308 */ /* 0x000e220000001800 */
[----:B------:R-:W-:Y:S01]  /*0660*/  IMAD.MOV.U32 R5, RZ, RZ, R9 ;  /* 0x000000ffff057224 */ /* 0x000fe200078e0009 */
[----:B------:R-:W-:Y:S01]  /*0670*/  BSSY.RECONVERGENT B1, `(.L_x_3) ;  /* 0x0000047000017945 */ /* 0x000fe20003800200 */
[----:B------:R-:W-:Y:S01]  /*0680*/  IMAD.MOV.U32 R4, RZ, RZ, R8 ;  /* 0x000000ffff047224 */ /* 0x000fe200078e0008 */
[----:B------:R-:W-:Y:S01]  /*0690*/  MOV R8, 0x1ca00000 ;  /* 0x1ca0000000087802 */ /* 0x000fe20000000f00 */
[----:B------:R-:W-:Y:S01]  /*06a0*/  VIADD R20, R19, 0xffffffff ;  /* 0xffffffff13147836 */ /* 0x000fe20000000000 */
[----:B------:R-:W-:-:S02]  /*06b0*/  FSETP.GEU.AND P1, PT, |R5|, 1.469367938527859385e-39, PT ;  /* 0x001000000500780b */ /* 0x000fc40003f2e200 */
[----:B------:R-:W-:-:S04]  /*06c0*/  LOP3.LUT R7, R5, 0x7ff00000, RZ, 0xc0, !PT ;  /* 0x7ff0000005077812 */ /* 0x000fc800078ec0ff */
[----:B------:R-:W-:Y:S01]  /*06d0*/  ISETP.GE.U32.AND P0, PT, R7, 0x40000000, PT ;  /* 0x400000000700780c */ /* 0x000fe20003f06070 */
[----:B------:R-:W-:Y:S01]  /*06e0*/  IMAD.MOV.U32 R18, RZ, RZ, R7 ;  /* 0x000000ffff127224 */ /* 0x000fe200078e0007 */
[----:B0-----:R-:W-:-:S08]  /*06f0*/  DFMA R12, R10, -R2, 1 ;  /* 0x3ff000000a0c742b */ /* 0x001fd00000000802 */
[----:B------:R-:W-:-:S08]  /*0700*/  DFMA R12, R12, R12, R12 ;  /* 0x0000000c0c0c722b */ /* 0x000fd0000000000c */
[----:B------:R-:W-:Y:S01]  /*0710*/  DFMA R14, R10, R12, R10 ;  /* 0x0000000c0a0e722b */ /* 0x000fe2000000000a */
[----:B------:R-:W-:Y:S01]  /*0720*/  SEL R13, R8, 0x63400000, !P0 ;  /* 0x63400000080d7807 */ /* 0x000fe20004000000 */
[----:B------:R-:W-:-:S03]  /*0730*/  IMAD.MOV.U32 R8, RZ, RZ, R4 ;  /* 0x000000ffff087224 */ /* 0x000fc600078e0004 */
[C-C-:B------:R-:W-:Y:S02]  /*0740*/  @!P1 LOP3.LUT R10, R13.reuse, 0x80000000, R5.reuse, 0xf8, !PT ;  /* 0x800000000d0a9812 */ /* 0x140fe400078ef805 */
[----:B------:R-:W-:Y:S01]  /*0750*/  LOP3.LUT R9, R13, 0x800fffff, R5, 0xf8, !PT ;  /* 0x800fffff0d097812 */ /* 0x000fe200078ef805 */
[----:B------:R-:W-:Y:S01]  /*0760*/  DFMA R16, R14, -R2, 1 ;  /* 0x3ff000000e10742b */ /* 0x000fe20000000802 */
[----:B------:R-:W-:Y:S01]  /*0770*/  @!P1 LOP3.LUT R11, R10, 0x100000, RZ, 0xfc, !PT ;  /* 0x001000000a0b9812 */ /* 0x000fe200078efcff */
[----:B------:R-:W-:-:S06]  /*0780*/  @!P1 IMAD.MOV.U32 R10, RZ, RZ, RZ ;  /* 0x000000ffff0a9224 */ /* 0x000fcc00078e00ff */
[----:B------:R-:W-:Y:S02]  /*0790*/  @!P1 DFMA R8, R8, 2, -R10 ;  /* 0x400000000808982b */ /* 0x000fe4000000080a */
[----:B------:R-:W-:-:S08]  /*07a0*/  DFMA R16, R14, R16, R14 ;  /* 0x000000100e10722b */ /* 0x000fd0000000000e */
[----:B------:R-:W-:Y:S01]  /*07b0*/  @!P1 LOP3.LUT R18, R9, 0x7ff00000, RZ, 0xc0, !PT ;  /* 0x7ff0000009129812 */ /* 0x000fe200078ec0ff */
[----:B------:R-:W-:-:S04]  /*07c0*/  DMUL R10, R16, R8 ;  /* 0x00000008100a7228 */ /* 0x000fc80000000000 */
[----:B------:R-:W-:-:S04]  /*07d0*/  VIADD R12, R18, 0xffffffff ;  /* 0xffffffff120c7836 */ /* 0x000fc80000000000 */
[----:B------:R-:W-:Y:S01]  /*07e0*/  DFMA R14, R10, -R2, R8 ;  /* 0x800000020a0e722b */ /* 0x000fe20000000008 */
[----:B------:R-:W-:-:S04]  /*07f0*/  ISETP.GT.U32.AND P0, PT, R12, 0x7feffffe, PT ;  /* 0x7feffffe0c00780c */ /* 0x000fc80003f04070 */
[----:B------:R-:W-:-:S03]  /*0800*/  ISETP.GT.U32.OR P0, PT, R20, 0x7feffffe, P0 ;  /* 0x7feffffe1400780c */ /* 0x000fc60000704470 */
[----:B------:R-:W-:-:S10]  /*0810*/  DFMA R10, R16, R14, R10 ;  /* 0x0000000e100a722b */ /* 0x000fd4000000000a */
[----:B------:R-:W-:Y:S05]  /*0820*/  @P0 BRA `(.L_x_4) ;  /* 0x0000000000680947 */ /* 0x000fea0003800000 */
[----:B------:R-:W-:-:S05]  /*0830*/  IMAD.MOV.U32 R4, RZ, RZ, 0x40000000 ;  /* 0x40000000ff047424 */ /* 0x000fca00078e00ff */
[----:B------:R-:W-:-:S04]  /*0840*/  VIADDMNMX R7, R7, -R4, 0xb9600000, !PT ;  /* 0xb960000007077446 */ /* 0x000fc80007800904 */
[----:B------:R-:W-:-:S04]  /*0850*/  VIMNMX R4, PT, PT, R7, 0x46a00000, PT ;  /* 0x46a0000007047848 */ /* 0x000fc80003fe0100 */
[----:B------:R-:W-:Y:S01]  /*0860*/  IADD3 R7, PT, PT, -R13, R4, RZ ;  /* 0x000000040d077210 */ /* 0x000fe20007ffe1ff */
[----:B------:R-:W-:-:S04]  /*0870*/  IMAD.MOV.U32 R4, RZ, RZ, RZ ;  /* 0x000000ffff047224 */ /* 0x000fc800078e00ff */
[----:B------:R-:W-:-:S06]  /*0880*/  VIADD R5, R7, 0x7fe00000 ;  /* 0x7fe0000007057836 */ /* 0x000fcc0000000000 */
[----:B------:R-:W-:-:S10]  /*0890*/  DMUL R12, R10, R4 ;  /* 0x000000040a0c7228 */ /* 0x000fd40000000000 */
[----:B------:R-:W-:-:S13]  /*08a0*/  FSETP.GTU.AND P0, PT, |R13|, 1.469367938527859385e-39, PT ;  /* 0x001000000d00780b */ /* 0x000fda0003f0c200 */
[----:B------:R-:W-:Y:S05]  /*08b0*/  @P0 BRA `(.L_x_5) ;  /* 0x0000000000880947 */ /* 0x000fea0003800000 */
[----:B------:R-:W-:Y:S01]  /*08c0*/  DFMA R2, R10, -R2, R8 ;  /* 0x800000020a02722b */ /* 0x000fe20000000008 */
[----:B------:R-:W-:-:S09]  /*08d0*/  IMAD.MOV.U32 R4, RZ, RZ, RZ ;  /* 0x000000ffff047224 */ /* 0x000fd200078e00ff */
[C---:B------:R-:W-:Y:S02]  /*08e0*/  FSETP.NEU.AND P0, PT, R3.reuse, RZ, PT ;  /* 0x000000ff0300720b */ /* 0x040fe40003f0d000 */
[----:B------:R-:W-:-:S04]  /*08f0*/  LOP3.LUT R2, R3, 0x40080000, RZ, 0x3c, !PT ;  /* 0x4008000003027812 */ /* 0x000fc800078e3cff */
[----:B------:R-:W-:-:S04]  /*0900*/  LOP3.LUT R9, R2, 0x80000000, RZ, 0xc0, !PT ;  /* 0x8000000002097812 */ /* 0x000fc800078ec0ff */
[----:B------:R-:W-:-:S03]  /*0910*/  LOP3.LUT R5, R9, R5, RZ, 0xfc, !PT ;  /* 0x0000000509057212 */ /* 0x000fc600078efcff */
[----:B------:R-:W-:Y:S05]  /*0920*/  @!P0 BRA `(.L_x_5) ;  /* 0x00000000006c8947 */ /* 0x000fea0003800000 */
[C---:B------:R-:W-:Y:S01]  /*0930*/  IADD3 R3, PT, PT, -R7.reuse, RZ, RZ ;  /* 0x000000ff07037210 */ /* 0x040fe20007ffe1ff */
[----:B------:R-:W-:Y:S01]  /*0940*/  IMAD.MOV.U32 R2, RZ, RZ, RZ ;  /* 0x000000ffff027224 */ /* 0x000fe200078e00ff */
[----:B------:R-:W-:Y:S01]  /*0950*/  DMUL.RP R4, R10, R4 ;  /* 0x000000040a047228 */ /* 0x000fe20000008000 */
[----:B------:R-:W-:-:S04]  /*0960*/  IADD3 R7, PT, PT, -R7, -0x43300000, RZ ;  /* 0xbcd0000007077810 */ /* 0x000fc80007ffe1ff */
[----:B------:R-:W-:-:S05]  /*0970*/  DFMA R2, R12, -R2, R10 ;  /* 0x800000020c02722b */ /* 0x000fca000000000a */
[----:B------:R-:W-:-:S05]  /*0980*/  LOP3.LUT R9, R5, R9, RZ, 0x3c, !PT ;  /* 0x0000000905097212 */ /* 0x000fca00078e3cff */
[----:B------:R-:W-:-:S04]  /*0990*/  FSETP.NEU.AND P0, PT, |R3|, R7, PT ;  /* 0x000000070300720b */ /* 0x000fc80003f0d200 */
[----:B------:R-:W-:Y:S02]  /*09a0*/  FSEL R12, R4, R12, !P0 ;  /* 0x0000000c040c7208 */ /* 0x000fe40004000000 */
[----:B------:R-:W-:Y:S01]  /*09b0*/  FSEL R13, R9, R13, !P0 ;  /* 0x0000000d090d7208 */ /* 0x000fe20004000000 */
[----:B------:R-:W-:Y:S06]  /*09c0*/  BRA `(.L_x_5) ;  /* 0x0000000000447947 */ /* 0x000fec0003800000 */
.L_x_4:
[----:B------:R-:W-:-:S14]  /*09d0*/  DSETP.NAN.AND P0, PT, R4, R4, PT ;  /* 0x000000040400722a */ /* 0x000fdc0003f08000 */
[----:B------:R-:W-:Y:S05]  /*09e0*/  @P0 BRA `(.L_x_6) ;  /* 0x0000000000340947 */ /* 0x000fea0003800000 */
[----:B------:R-:W-:Y:S01]  /*09f0*/  ISETP.NE.AND P0, PT, R18, R19, PT ;  /* 0x000000131200720c */ /* 0x000fe20003f05270 */
[----:B------:R-:W-:Y:S02]  /*0a00*/  IMAD.MOV.U32 R12, RZ, RZ, 0x0 ;  /* 0x00000000ff0c7424 */ /* 0x000fe400078e00ff */
[----:B------:R-:W-:-:S10]  /*0a10*/  IMAD.MOV.U32 R13, RZ, RZ, -0x80000 ;  /* 0xfff80000ff0d7424 */ /* 0x000fd400078e00ff */
[----:B------:R-:W-:Y:S05]  /*0a20*/  @!P0 BRA `(.L_x_5) ;  /* 0x00000000002c8947 */ /* 0x000fea0003800000 */
[----:B------:R-:W-:Y:S02]  /*0a30*/  ISETP.NE.AND P0, PT, R18, 0x7ff00000, PT ;  /* 0x7ff000001200780c */ /* 0x000fe40003f05270 */
[----:B------:R-:W-:Y:S02]  /*0a40*/  LOP3.LUT R4, R5, 0x40080000, RZ, 0x3c, !PT ;  /* 0x4008000005047812 */ /* 0x000fe400078e3cff */
[----:B------:R-:W-:Y:S02]  /*0a50*/  ISETP.EQ.OR P0, PT, R19, RZ, !P0 ;  /* 0x000000ff1300720c */ /* 0x000fe40004702670 */
[----:B------:R-:W-:-:S11]  /*0a60*/  LOP3.LUT R13, R4, 0x80000000, RZ, 0xc0, !PT ;  /* 0x80000000040d7812 */ /* 0x000fd600078ec0ff */
[----:B------:R-:W-:Y:S02]  /*0a70*/  @P0 LOP3.LUT R2, R13, 0x7ff00000, RZ, 0xfc, !PT ;  /* 0x7ff000000d020812 */ /* 0x000fe400078efcff */
[----:B------:R-:W-:Y:S01]  /*0a80*/  @!P0 MOV R12, RZ ;  /* 0x000000ff000c8202 */ /* 0x000fe20000000f00 */
[----:B------:R-:W-:Y:S02]  /*0a90*/  @P0 IMAD.MOV.U32 R12, RZ, RZ, RZ ;  /* 0x000000ffff0c0224 */ /* 0x000fe400078e00ff */
[----:B------:R-:W-:Y:S01]  /*0aa0*/  @P0 IMAD.MOV.U32 R13, RZ, RZ, R2 ;  /* 0x000000ffff0d0224 */ /* 0x000fe200078e0002 */
[----:B------:R-:W-:Y:S06]  /*0ab0*/  BRA `(.L_x_5) ;  /* 0x0000000000087947 */ /* 0x000fec0003800000 */
.L_x_6:
[----:B------:R-:W-:Y:S01]  /*0ac0*/  LOP3.LUT R13, R5, 0x80000, RZ, 0xfc, !PT ;  /* 0x00080000050d7812 */ /* 0x000fe200078efcff */
[----:B------:R-:W-:-:S07]  /*0ad0*/  IMAD.MOV.U32 R12, RZ, RZ, R4 ;  /* 0x000000ffff0c7224 */ /* 0x000fce00078e0004 */
.L_x_5:
[----:B------:R-:W-:Y:S05]  /*0ae0*/  BSYNC.RECONVERGENT B1 ;  /* 0x0000000000017941 */ /* 0x000fea0003800200 */
.L_x_3:
[----:B------:R-:W-:Y:S01]  /*0af0*/  IMAD.MOV.U32 R7, RZ, RZ, 0x0 ;  /* 0x00000000ff077424 */ /* 0x000fe200078e00ff */
[----:B------:R-:W-:Y:S01]  /*0b00*/  MOV R2, R12 ;  /* 0x0000000c00027202 */ /* 0x000fe20000000f00 */
[----:B------:R-:W-:Y:S02]  /*0b10*/  IMAD.MOV.U32 R3, RZ, RZ, R13 ;  /* 0x000000ffff037224 */ /* 0x000fe400078e000d */
[----:B------:R-:W-:Y:S05]  /*0b20*/  RET.REL.NODEC R6 `(_Z8BWKernelPhS_j) ;  /* 0xfffffff406347950 */ /* 0x000fea0003c3ffff */
.L_x_7:
        /* <DEDUP_REMOVED lines=13> */
.L_x_11:


//--------------------- .text._Z13corruptPixelsPhS_jjd --------------------------
	.section	.text._Z13corruptPixelsPhS_jjd,"ax",@progbits
	.align	128
        .global         _Z13corruptPixelsPhS_jjd
        .type           _Z13corruptPixelsPhS_jjd,@function
        .size           _Z13corruptPixelsPhS_jjd,(.L_x_14 - _Z13corruptPixelsPhS_jjd)
        .other          _Z13corruptPixelsPhS_jjd,@"STO_CUDA_ENTRY STV_DEFAULT"
_Z13corruptPixelsPhS_jjd:
.text._Z13corruptPixelsPhS_jjd:
        /* <DEDUP_REMOVED lines=14> */
[----:B------:R-:W-:-:S05]  /*00e0*/  IMAD.HI.U32 R7, R3, R0, RZ ;  /* 0x0000000003077227 */ /* 0x000fca00078e00ff */
[----:B------:R-:W-:-:S05]  /*00f0*/  IADD3 R3, PT, PT, -R7, RZ, RZ ;  /* 0x000000ff07037210 */ /* 0x000fca0007ffe1ff */
[----:B------:R-:W-:-:S05]  /*0100*/  IMAD R0, R9, R3, R0 ;  /* 0x0000000309007224 */ /* 0x000fca00078e0200 */
[----:B------:R-:W-:-:S13]  /*0110*/  ISETP.GE.U32.AND P0, PT, R0, R9, PT ;  /* 0x000000090000720c */ /* 0x000fda0003f06070 */
[----:B------:R-:W-:Y:S02]  /*0120*/  @P0 IMAD.IADD R0, R0, 0x1, -R9 ;  /* 0x0000000100000824 */ /* 0x000fe400078e0a09 */
[----:B------:R-:W-:-:S03]  /*0130*/  @P0 VIADD R7, R7, 0x1 ;  /* 0x0000000107070836 */ /* 0x000fc60000000000 */
[----:B------:R-:W-:-:S13]  /*0140*/  ISETP.GE.U32.AND P1, PT, R0, R9, PT ;  /* 0x000000090000720c */ /* 0x000fda0003f26070 */
[----:B------:R-:W-:Y:S01]  /*0150*/  @P1 VIADD R7, R7, 0x1 ;  /* 0x0000000107071836 */ /* 0x000fe20000000000 */
[----:B------:R-:W-:-:S04]  /*0160*/  @!P2 LOP3.LUT R7, RZ, R9, RZ, 0x33, !PT ;  /* 0x00000009ff07a212 */ /* 0x000fc800078e33ff */
[----:B------:R-:W0:Y:S01]  /*0170*/  I2F.U32.RP R0, R7 ;  /* 0x0000000700007306 */ /* 0x000e220000209000 */
[----:B------:R-:W-:-:S07]  /*0180*/  ISETP.NE.U32.AND P2, PT, R7, RZ, PT ;  /* 0x000000ff0700720c */ /* 0x000fce0003f45070 */
[----:B0-----:R-:W0:Y:S02]  /*0190*/  MUFU.RCP R0, R0 ;  /* 0x0000000000007308 */ /* 0x001e240000001000 */
[----:B0-----:R-:W-:-:S06]  /*01a0*/  IADD3 R2, PT, PT, R0, 0xffffffe, RZ ;  /* 0x0ffffffe00027810 */ /* 0x001fcc0007ffe0ff */
[----:B------:R0:W1:Y:S02]  /*01b0*/  F2I.FTZ.U32.TRUNC.NTZ R3, R2 ;  /* 0x0000000200037305 */ /* 0x000064000021f000 */
[----:B0-----:R-:W-:Y:S02]  /*01c0*/  IMAD.MOV.U32 R2, RZ, RZ, RZ ;  /* 0x000000ffff027224 */ /* 0x001fe400078e00ff */
        /* <DEDUP_REMOVED lines=8> */
[----:B------:R-:W-:Y:S01]  /*0250*/  @P0 IADD3 R6, PT, PT, -R7, R6, RZ ;  /* 0x0000000607060210 */ /* 0x000fe20007ffe1ff */
[----:B------:R-:W-:Y:S01]  /*0260*/  @P0 VIADD R3, R3, 0x1 ;  /* 0x0000000103030836 */ /* 0x000fe20000000000 */
[----:B------:R-:W-:Y:S02]  /*0270*/  PLOP3.LUT P0, PT, PT, PT, PT, 0x80, 0x8 ;  /* 0x000000000008781c */ /* 0x000fe40003f0f070 */
[----:B------:R-:W-:-:S13]  /*0280*/  ISETP.GE.U32.AND P1, PT, R6, R7, PT ;  /* 0x000000070600720c */ /* 0x000fda0003f26070 */
[----:B------:R-:W-:Y:S01]  /*0290*/  @P1 VIADD R3, R3, 0x1 ;  /* 0x0000000103031836 */ /* 0x000fe20000000000 */
[----:B------:R-:W-:-:S04]  /*02a0*/  @!P2 LOP3.LUT R3, RZ, R7, RZ, 0x33, !PT ;  /* 0x00000007ff03a212 */ /* 0x000fc800078e33ff */
[----:B------:R-:W-:-:S05]  /*02b0*/  IADD3 R0, PT, PT, -R3, RZ, RZ ;  /* 0x000000ff03007210 */ /* 0x000fca0007ffe1ff */
[----:B------:R-:W-:Y:S02]  /*02c0*/  IMAD R7, R7, R0, UR4 ;  /* 0x0000000407077e24 */ /* 0x000fe4000f8e0200 */
[----:B------:R-:W-:Y:S02]  /*02d0*/  VIADD R0, R4, 0xfffffffc ;  /* 0xfffffffc04007836 */ /* 0x000fe40000000000 */
[----:B0-----:R-:W-:-:S05]  /*02e0*/  IMAD R7, R7, R9, R2 ;  /* 0x0000000907077224 */ /* 0x001fca00078e0202 */
[----:B------:R-:W-:-:S04]  /*02f0*/  ISETP.GE.U32.AND P1, PT, R7, 0x3, PT ;  /* 0x000000030700780c */ /* 0x000fc80003f26070 */
[----:B------:R-:W-:-:S13]  /*0300*/  ISETP.GT.U32.OR P1, PT, R7, R0, !P1 ;  /* 0x000000000700720c */ /* 0x000fda0004f24470 */
[----:B------:R-:W0:Y:S02]  /*0310*/  @!P1 LDC R0, c[0x0][0x394] ;  /* 0x0000e500ff009b82 */ /* 0x000e240000000800 */
[----:B0-----:R-:W-:-:S05]  /*0320*/  @!P1 VIADD R0, R0, 0xfffffffc ;  /* 0xfffffffc00009836 */ /* 0x001fca0000000000 */
[----:B------:R-:W-:-:S04]  /*0330*/  @!P1 ISETP.GT.U32.AND P0, PT, R3, R0, PT ;  /* 0x000000000300920c */ /* 0x000fc80003f04070 */
[----:B------:R-:W-:-:S13]  /*0340*/  ISETP.LT.U32.OR P0, PT, R3, 0x3, P0 ;  /* 0x000000030300780c */ /* 0x000fda0000701470 */
[----:B------:R-:W-:Y:S05]  /*0350*/  @P0 EXIT ;  /* 0x000000000000094d */ /* 0x000fea0003800000 */
[----:B------:R-:W-:-:S05]  /*0360*/  HFMA2 R5, -RZ, RZ, 0, 1.78813934326171875e-07 ;  /* 0x00000003ff057431 */ /* 0x000fca00000001ff */
[----:B------:R-:W-:Y:S02]  /*0370*/  IMAD R0, R4, R5, 0x3 ;  /* 0x0000000304007424 */ /* 0x000fe400078e0205 */
[----:B------:R-:W-:-:S03]  /*0380*/  IMAD R4, R3, R4, R7 ;  /* 0x0000000403047224 */ /* 0x000fc600078e0207 */
[----:B------:R-:W-:-:S05]  /*0390*/  LOP3.LUT R0, R0, 0xfffffffc, RZ, 0xc0, !PT ;  /* 0xfffffffc00007812 */ /* 0x000fca00078ec0ff */
[----:B------:R-:W-:-:S04]  /*03a0*/  IMAD R0, R3, R0, RZ ;  /* 0x0000000003007224 */ /* 0x000fc800078e02ff */
[----:B------:R-:W-:Y:S01]  /*03b0*/  IMAD R0, R7, 0x3, R0 ;  /* 0x0000000307007824 */ /* 0x000fe200078e0200 */
[----:B------:R-:W-:-:S06]  /*03c0*/  CS2R R6, SR_CLOCKLO ;  /* 0x0000000000067805 */ /* 0x000fcc0000015000 */
[----:B------:R-:W-:Y:S01]  /*03d0*/  IADD3 R2, P0, PT, R2, R6, RZ ;  /* 0x0000000602027210 */ /* 0x000fe20007f1e0ff */
[----:B------:R-:W0:Y:S03]  /*03e0*/  LDCU.64 UR4, c[0x0][0x358] ;  /* 0x00006b00ff0477ac */ /* 0x000e260008000a00 */
[----:B------:R-:W-:-:S05]  /*03f0*/  LOP3.LUT R2, R2, 0xaad26b49, RZ, 0x3c, !PT ;  /* 0xaad26b4902027812 */ /* 0x000fca00078e3cff */
[----:B------:R-:W-:Y:S02]  /*0400*/  IMAD R5, R2, 0x4182bed5, RZ ;  /* 0x4182bed502057824 */ /* 0x000fe400078e02ff */
[----:B------:R-:W1:Y:S02]  /*0410*/  LDC.64 R2, c[0x0][0x398] ;  /* 0x0000e600ff027b82 */ /* 0x000e640000000a00 */
[C---:B------:R-:W-:Y:S02]  /*0420*/  VIADD R6, R5.reuse, 0x75bcd15 ;  /* 0x075bcd1505067836 */ /* 0x040fe40000000000 */
[----:B------:R-:W-:-:S03]  /*0430*/  VIADD R8, R5, 0x583f19 ;  /* 0x00583f1905087836 */ /* 0x000fc60000000000 */
[----:B------:R-:W-:-:S04]  /*0440*/  SHF.R.U32.HI R9, RZ, 0x2, R6 ;  /* 0x00000002ff097819 */ /* 0x000fc80000011606 */
[----:B------:R-:W-:Y:S02]  /*0450*/  LOP3.LUT R9, R9, R6, RZ, 0x3c, !PT ;  /* 0x0000000609097212 */ /* 0x000fe400078e3cff */
[----:B------:R-:W-:Y:S01]  /*0460*/  IADD3.X R6, PT, PT, RZ, R7, RZ, P0, !PT ;  /* 0x00000007ff067210 */ /* 0x000fe200007fe4ff */
[----:B------:R-:W-:Y:S02]  /*0470*/  IMAD.SHL.U32 R7, R8, 0x10, RZ ;  /* 0x0000001008077824 */ /* 0x000fe400078e00ff */
[----:B------:R-:W-:Y:S01]  /*0480*/  IMAD.SHL.U32 R10, R9, 0x2, RZ ;  /* 0x00000002090a7824 */ /* 0x000fe200078e00ff */
[----:B------:R-:W-:-:S04]  /*0490*/  LOP3.LUT R6, R6, 0xf7dcefdd, RZ, 0x3c, !PT ;  /* 0xf7dcefdd06067812 */ /* 0x000fc800078e3cff */
[----:B------:R-:W-:Y:S01]  /*04a0*/  LOP3.LUT R10, R8, R7, R10, 0x96, !PT ;  /* 0x00000007080a7212 */ /* 0x000fe200078e960a */
[----:B------:R-:W-:Y:S01]  /*04b0*/  IMAD R5, R6, -0x658354e5, R5 ;  /* 0x9a7cab1b06057824 */ /* 0x000fe200078e0205 */
[----:B-1----:R-:W-:Y:S02]  /*04c0*/  DMUL R6, R2, 0.5 ;  /* 0x3fe0000002067828 */ /* 0x002fe40000000000 */
[----:B------:R-:W-:-:S04]  /*04d0*/  LOP3.LUT R10, R10, R9, RZ, 0x3c, !PT ;  /* 0x000000090a0a7212 */ /* 0x000fc800078e3cff */
[----:B------:R-:W-:-:S04]  /*04e0*/  IADD3 R5, PT, PT, R5, 0x6a788e, R10 ;  /* 0x006a788e05057810 */ /* 0x000fc80007ffe00a */
[----:B------:R-:W1:Y:S01]  /*04f0*/  F2I.U32.F64.TRUNC R7, R6 ;  /* 0x0000000600077311 */ /* 0x000e62000030d000 */
[----:B------:R-:W-:-:S05]  /*0500*/  IMAD.HI.U32 R8, R5, -0x7f7f7f7f, RZ ;  /* 0x8080808105087827 */ /* 0x000fca00078e00ff */
[----:B------:R-:W-:-:S05]  /*0510*/  SHF.R.U32.HI R8, RZ, 0x7, R8 ;  /* 0x00000007ff087819 */ /* 0x000fca0000011608 */
[----:B------:R-:W-:-:S05]  /*0520*/  IMAD R8, R8, -0xff, R5 ;  /* 0xffffff0108087824 */ /* 0x000fca00078e0205 */
[----:B-1----:R-:W-:-:S13]  /*0530*/  ISETP.GT.U32.AND P0, PT, R8, R7, PT ;  /* 0x000000070800720c */ /* 0x002fda0003f04070 */
[----:B0-----:R-:W-:Y:S05]  /*0540*/  @P0 BRA `(.L_x_8) ;  /* 0x0000000000340947 */ /* 0x001fea0003800000 */
[----:B------:R-:W0:Y:S01]  /*0550*/  LDCU.64 UR6, c[0x0][0x380] ;  /* 0x00007000ff0677ac */ /* 0x000e220008000a00 */
[C---:B------:R-:W-:Y:S01]  /*0560*/  VIADD R6, R0.reuse, 0x2 ;  /* 0x0000000200067836 */ /* 0x040fe20000000000 */
[C---:B------:R-:W-:Y:S02]  /*0570*/  IADD3 R4, PT, PT, R0.reuse, 0x1, RZ ;  /* 0x0000000100047810 */ /* 0x040fe40007ffe0ff */
[----:B0-----:R-:W-:Y:S02]  /*0580*/  IADD3 R2, P0, PT, R0, UR6, RZ ;  /* 0x0000000600027c10 */ /* 0x001fe4000ff1e0ff */
[----:B------:R-:W-:Y:S02]  /*0590*/  IADD3 R4, P1, PT, R4, UR6, RZ ;  /* 0x0000000604047c10 */ /* 0x000fe4000ff3e0ff */
[----:B------:R-:W-:Y:S01]  /*05a0*/  IADD3 R6, P2, PT, R6, UR6, RZ ;  /* 0x0000000606067c10 */ /* 0x000fe2000ff5e0ff */
[----:B------:R-:W-:Y:S01]  /*05b0*/  IMAD.X R3, RZ, RZ, UR7, P0 ;  /* 0x00000007ff037e24 */ /* 0x000fe200080e06ff */
[----:B------:R-:W-:-:S03]  /*05c0*/  IADD3.X R5, PT, PT, RZ, UR7, RZ, P1, !PT ;  /* 0x00000007ff057c10 */ /* 0x000fc60008ffe4ff */
[----:B------:R-:W-:Y:S01]  /*05d0*/  IMAD.X R7, RZ, RZ, UR7, P2 ;  /* 0x00000007ff077e24 */ /* 0x000fe200090e06ff */
[----:B------:R-:W-:Y:S04]  /*05e0*/  STG.E.U8 desc[UR4][R2.64], RZ ;  /* 0x000000ff02007986 */ /* 0x000fe8000c101104 */
[----:B------:R-:W-:Y:S04]  /*05f0*/  STG.E.U8 desc[UR4][R4.64], RZ ;  /* 0x000000ff04007986 */ /* 0x000fe8000c101104 */
[----:B------:R-:W-:Y:S01]  /*0600*/  STG.E.U8 desc[UR4][R6.64], RZ ;  /* 0x000000ff06007986 */ /* 0x000fe2000c101104 */
[----:B------:R-:W-:Y:S05]  /*0610*/  EXIT ;  /* 0x000000000000794d */ /* 0x000fea0003800000 */
.L_x_8:
[----:B------:R-:W0:Y:S02]  /*0620*/  F2I.U32.F64.TRUNC R3, R2 ;  /* 0x0000000200037311 */ /* 0x000e24000030d000 */
[----:B0-----:R-:W-:-:S13]  /*0630*/  ISETP.GE.U32.AND P0, PT, R8, R3, PT ;  /* 0x000000030800720c */ /* 0x001fda0003f06070 */
[----:B------:R-:W-:Y:S05]  /*0640*/  @P0 BRA `(.L_x_9) ;  /* 0x0000000000380947 */ /* 0x000fea0003800000 */
[----:B------:R-:W0:Y:S01]  /*0650*/  LDCU.64 UR6, c[0x0][0x380] ;  /* 0x00007000ff0677ac */ /* 0x000e220008000a00 */
[C---:B------:R-:W-:Y:S01]  /*0660*/  VIADD R4, R0.reuse, 0x1 ;  /* 0x0000000100047836 */ /* 0x040fe20000000000 */
[C---:B------:R-:W-:Y:S02]  /*0670*/  IADD3 R6, PT, PT, R0.reuse, 0x2, RZ ;  /* 0x0000000200067810 */ /* 0x040fe40007ffe0ff */
[----:B0-----:R-:W-:Y:S01]  /*0680*/  IADD3 R2, P0, PT, R0, UR6, RZ ;  /* 0x0000000600027c10 */ /* 0x001fe2000ff1e0ff */
[----:B------:R-:W-:Y:S01]  /*0690*/  IMAD.MOV.U32 R0, RZ, RZ, 0xff ;  /* 0x000000ffff007424 */ /* 0x000fe200078e00ff */
[----:B------:R-:W-:Y:S02]  /*06a0*/  IADD3 R4, P1, PT, R4, UR6, RZ ;  /* 0x0000000604047c10 */ /* 0x000fe4000ff3e0ff */
[----:B------:R-:W-:Y:S01]  /*06b0*/  IADD3 R6, P2, PT, R6, UR6, RZ ;  /* 0x0000000606067c10 */ /* 0x000fe2000ff5e0ff */
[----:B------:R-:W-:Y:S01]  /*06c0*/  IMAD.X R3, RZ, RZ, UR7, P0 ;  /* 0x00000007ff037e24 */ /* 0x000fe200080e06ff */
[----:B------:R-:W-:-:S03]  /*06d0*/  IADD3.X R5, PT, PT, RZ, UR7, RZ, P1, !PT ;  /* 0x00000007ff057c10 */ /* 0x000fc60008ffe4ff */
[----:B------:R-:W-:Y:S01]  /*06e0*/  IMAD.X R7, RZ, RZ, UR7, P2 ;  /* 0x00000007ff077e24 */ /* 0x000fe200090e06ff */
[----:B------:R-:W-:Y:S04]  /*06f0*/  STG.E.U8 desc[UR4][R2.64], R0 ;  /* 0x0000000002007986 */ /* 0x000fe8000c101104 */
[----:B------:R-:W-:Y:S04]  /*0700*/  STG.E.U8 desc[UR4][R4.64], R0 ;  /* 0x0000000004007986 */ /* 0x000fe8000c101104 */
[----:B------:R-:W-:Y:S01]  /*0710*/  STG.E.U8 desc[UR4][R6.64], R0 ;  /* 0x0000000006007986 */ /* 0x000fe2000c101104 */
[----:B------:R-:W-:Y:S05]  /*0720*/  EXIT ;  /* 0x000000000000794d */ /* 0x000fea0003800000 */
.L_x_9:
[----:B------:R-:W0:Y:S02]  /*0730*/  LDCU.128 UR8, c[0x0][0x380] ;  /* 0x00007000ff0877ac */ /* 0x000e240008000c00 */
[----:B0-----:R-:W-:-:S05]  /*0740*/  IADD3 R4, P0, PT, R4, UR10, RZ ;  /* 0x0000000a04047c10 */ /* 0x001fca000ff1e0ff */
[----:B------:R-:W-:-:S05]  /*0750*/  IMAD.X R5, RZ, RZ, UR11, P0 ;  /* 0x0000000bff057e24 */ /* 0x000fca00080e06ff */
[----:B------:R-:W2:Y:S01]  /*0760*/  LDG.E.U8 R11, desc[UR4][R4.64] ;  /* 0x00000004040b7981 */ /* 0x000ea2000c1e1100 */
[C---:B------:R-:W-:Y:S02]  /*0770*/  IADD3 R6, PT, PT, R0.reuse, 0x1, RZ ;  /* 0x0000000100067810 */ /* 0x040fe40007ffe0ff */
[----:B------:R-:W-:Y:S02]  /*0780*/  IADD3 R2, P0, PT, R0, UR8, RZ ;  /* 0x0000000800027c10 */ /* 0x000fe4000ff1e0ff */
[----:B------:R-:W-:-:S03]  /*0790*/  IADD3 R6, P1, PT, R6, UR8, RZ ;  /* 0x0000000806067c10 */ /* 0x000fc6000ff3e0ff */
[----:B------:R-:W-:Y:S02]  /*07a0*/  IMAD.X R3, RZ, RZ, UR9, P0 ;  /* 0x00000009ff037e24 */ /* 0x000fe400080e06ff */
[----:B------:R-:W-:Y:S01]  /*07b0*/  IMAD.X R7, RZ, RZ, UR9, P1 ;  /* 0x00000009ff077e24 */ /* 0x000fe200088e06ff */
[----:B------:R-:W-:Y:S02]  /*07c0*/  IADD3 R0, PT, PT, R0, 0x2, RZ ;  /* 0x0000000200007810 */ /* 0x000fe40007ffe0ff */
[----:B--2---:R-:W-:Y:S04]  /*07d0*/  STG.E.U8 desc[UR4][R2.64], R11 ;  /* 0x0000000b02007986 */ /* 0x004fe8000c101104 */
[----:B------:R-:W-:Y:S04]  /*07e0*/  STG.E.U8 desc[UR4][R6.64], R11 ;  /* 0x0000000b06007986 */ /* 0x000fe8000c101104 */
[----:B------:R-:W2:Y:S01]  /*07f0*/  LDG.E.U8 R13, desc[UR4][R4.64] ;  /* 0x00000004040d7981 */ /* 0x000ea2000c1e1100 */
[----:B------:R-:W-:-:S05]  /*0800*/  IADD3 R8, P0, PT, R0, UR8, RZ ;  /* 0x0000000800087c10 */ /* 0x000fca000ff1e0ff */
[----:B------:R-:W-:-:S05]  /*0810*/  IMAD.X R9, RZ, RZ, UR9, P0 ;  /* 0x00000009ff097e24 */ /* 0x000fca00080e06ff */
[----:B--2---:R-:W-:Y:S01]  /*0820*/  STG.E.U8 desc[UR4][R8.64], R13 ;  /* 0x0000000d08007986 */ /* 0x004fe2000c101104 */
[----:B------:R-:W-:Y:S05]  /*0830*/  EXIT ;  /* 0x000000000000794d */ /* 0x000fea0003800000 */
.L_x_10:
        /* <DEDUP_REMOVED lines=12> */
.L_x_14:


//--------------------- .nv.global.init           --------------------------
	.section	.nv.global.init,"aw",@progbits
	.align	4
.nv.global.init:
	.type		mrg32k3aM1SubSeq,@object
	.size		mrg32k3aM1SubSeq,(mrg32k3aM2SubSeq - mrg32k3aM1SubSeq)
mrg32k3aM1SubSeq:
        /*0000*/ 	.byte	0x0b, 0xcc, 0xee, 0x04, 0x73, 0x29, 0x8b, 0x6f, 0xf6, 0x53, 0x03, 0xf6, 0x23, 0xf6, 0xea, 0xda
        /* <DEDUP_REMOVED lines=125> */
	.type		mrg32k3aM2SubSeq,@object
	.size		mrg32k3aM2SubSeq,(mrg32k3aM1 - mrg32k3aM2SubSeq)
mrg32k3aM2SubSeq:
        /* <DEDUP_REMOVED lines=126> */
	.type		mrg32k3aM1,@object
	.size		mrg32k3aM1,(mrg32k3aM1Seq - mrg32k3aM1)
mrg32k3aM1:
        /* <DEDUP_REMOVED lines=144> */
	.type		mrg32k3aM1Seq,@object
	.size		mrg32k3aM1Seq,(mrg32k3aM2 - mrg32k3aM1Seq)
mrg32k3aM1Seq:
        /* <DEDUP_REMOVED lines=144> */
	.type		mrg32k3aM2,@object
	.size		mrg32k3aM2,(mrg32k3aM2Seq - mrg32k3aM2)
mrg32k3aM2:
        /* <DEDUP_REMOVED lines=144> */
	.type		mrg32k3aM2Seq,@object
	.size		mrg32k3aM2Seq,(precalc_xorwow_matrix - mrg32k3aM2Seq)
mrg32k3aM2Seq:
        /* <DEDUP_REMOVED lines=144> */
	.type		precalc_xorwow_matrix,@object
	.size		precalc_xorwow_matrix,(precalc_xorwow_offset_matrix - precalc_xorwow_matrix)
precalc_xorwow_matrix:
        /* <DEDUP_REMOVED lines=6400> */
	.type		precalc_xorwow_offset_matrix,@object
	.size		precalc_xorwow_offset_matrix,(.L_1 - precalc_xorwow_offset_matrix)
precalc_xorwow_offset_matrix:
        /* <DEDUP_REMOVED lines=6400> */
.L_1:


//--------------------- .nv.shared.reserved.0     --------------------------
	.section	.nv.shared.reserved.0,"aw",@nobits
	.weak		__nv_reservedSMEM_offset_0_alias
	.size		__nv_reservedSMEM_offset_0_alias, 0, 64
	.other		__nv_reservedSMEM_offset_0_alias,@"STO_CUDA_RESERVED_SHARED STV_DEFAULT"
__nv_reservedSMEM_offset_0_alias:
	.zero		0
	.zero		64


//--------------------- .nv.constant0._Z7PixCopyPhS_j --------------------------
	.section	.nv.constant0._Z7PixCopyPhS_j,"a",@progbits
	.sectionflags	@""
	.align	4
.nv.constant0._Z7PixCopyPhS_j:
	.zero		916


//--------------------- .nv.constant0._Z8BWKernelPhS_j --------------------------
	.section	.nv.constant0._Z8BWKernelPhS_j,"a",@progbits
	.sectionflags	@""
	.align	4
.nv.constant0._Z8BWKernelPhS_j:
	.zero		916


//--------------------- .nv.constant0._Z13corruptPixelsPhS_jjd --------------------------
	.section	.nv.constant0._Z13corruptPixelsPhS_jjd,"a",@progbits
	.sectionflags	@""
	.align	4
.nv.constant0._Z13corruptPixelsPhS_jjd:
	.zero		928


//--------------------- SYMBOLS --------------------------

	.type		.nv.reservedSmem.offset0,@object
	.size		.nv.reservedSmem.offset0,0x4
